//
// Generated by NVIDIA NVVM Compiler
//
// Compiler Build ID: CL-36424714
// Cuda compilation tools, release 13.0, V13.0.88
// Based on NVVM 20.0.0
//

.version 9.0
.target sm_100
.address_size 64

	// .globl	_Z19linearAlgebraKernelPfS_fi

.visible .entry _Z19linearAlgebraKernelPfS_fi(
	.param .u64 .ptr .align 1 _Z19linearAlgebraKernelPfS_fi_param_0,
	.param .u64 .ptr .align 1 _Z19linearAlgebraKernelPfS_fi_param_1,
	.param .f32 _Z19linearAlgebraKernelPfS_fi_param_2,
	.param .u32 _Z19linearAlgebraKernelPfS_fi_param_3
)
{
	.reg .pred 	%p<2>;
	.reg .b32 	%r<6>;
	.reg .b32 	%f<5>;
	.reg .b64 	%rd<8>;

	ld.param.u64 	%rd1, [_Z19linearAlgebraKernelPfS_fi_param_0];
	ld.param.u64 	%rd2, [_Z19linearAlgebraKernelPfS_fi_param_1];
	ld.param.f32 	%f1, [_Z19linearAlgebraKernelPfS_fi_param_2];
	ld.param.u32 	%r2, [_Z19linearAlgebraKernelPfS_fi_param_3];
	mov.u32 	%r3, %tid.x;
	mov.u32 	%r4, %ctaid.x;
	mov.u32 	%r5, %ntid.x;
	mad.lo.s32 	%r1, %r4, %r5, %r3;
	setp.ge.s32 	%p1, %r1, %r2;
	@%p1 bra 	$L__BB0_2;
	cvta.to.global.u64 	%rd3, %rd1;
	cvta.to.global.u64 	%rd4, %rd2;
	mul.wide.s32 	%rd5, %r1, 4;
	add.s64 	%rd6, %rd3, %rd5;
	ld.global.f32 	%f2, [%rd6];
	add.s64 	%rd7, %rd4, %rd5;
	ld.global.f32 	%f3, [%rd7];
	fma.rn.f32 	%f4, %f1, %f2, %f3;
	st.global.f32 	[%rd7], %f4;
$L__BB0_2:
	ret;

}


// ===== COMPILED SASS (sm_100) =====

	.target	sm_100

	.elftype	@"ET_EXEC"


//--------------------- .note.nv.tkinfo           --------------------------
	.section	.note.nv.tkinfo,"",@"SHT_NOTE"
	.sectionflags	@"SHF_NOTE_NV_TKINFO"
	.tkinfo
        /*0018*/ 	.word	0x00000002
        /*0030*/ 	.string	""
        /*0030*/ 	.string	"ptxas"
        /*0030*/ 	.string	"Cuda compilation tools, release 13.0, V13.0.88"
        /*0030*/ 	.string	"Build cuda_13.0.r13.0/compiler.36424714_0"
        /*0030*/ 	.string	"-arch sm_100 -m 64 "



//--------------------- .note.nv.cuinfo           --------------------------
	.section	.note.nv.cuinfo,"",@"SHT_NOTE"
	.sectionflags	@"SHF_NOTE_NV_CUINFO"
        /*0018*/ 	.short	0x0002
        /*001a*/ 	.short	0x0064
        /*001c*/ 	.short	0x0082
	.zero		2


//--------------------- .nv.info                  --------------------------
	.section	.nv.info,"",@"SHT_CUDA_INFO"
	.align	4


	//----- nvinfo : EIATTR_REGCOUNT
	.align		4
        /*0000*/ 	.byte	0x04, 0x2f
        /*0002*/ 	.short	(.L_1 - .L_0)
	.align		4
.L_0:
        /*0004*/ 	.word	index@(_Z19linearAlgebraKernelPfS_fi)
        /*0008*/ 	.word	0x0000000a


	//----- nvinfo : EIATTR_FRAME_SIZE
	.align		4
.L_1:
        /*000c*/ 	.byte	0x04, 0x11
        /*000e*/ 	.short	(.L_3 - .L_2)
	.align		4
.L_2:
        /*0010*/ 	.word	index@(_Z19linearAlgebraKernelPfS_fi)
        /*0014*/ 	.word	0x00000000


	//----- nvinfo : EIATTR_MIN_STACK_SIZE
	.align		4
.L_3:
        /*0018*/ 	.byte	0x04, 0x12
        /*001a*/ 	.short	(.L_5 - .L_4)
	.align		4
.L_4:
        /*001c*/ 	.word	index@(_Z19linearAlgebraKernelPfS_fi)
        /*0020*/ 	.word	0x00000000
.L_5:


//--------------------- .nv.compat                --------------------------
	.section	.nv.compat,"",@"SHT_CUDA_COMPAT_INFO"
	.align	4
        /*0000*/ 	.byte	0x02, 0x09, 0x00, 0x00, 0x02, 0x02, 0x01, 0x00, 0x02, 0x05, 0x05, 0x00, 0x03, 0x07, 0x01, 0x01
        /*0010*/ 	.byte	0x02, 0x03, 0x00, 0x00, 0x02, 0x06, 0x01, 0x00, 0x04, 0x0b, 0x08, 0x00, 0x09, 0x00, 0x00, 0x00
        /*0020*/ 	.byte	0x00, 0x00, 0x00, 0x00


//--------------------- .nv.info._Z19linearAlgebraKernelPfS_fi --------------------------
	.section	.nv.info._Z19linearAlgebraKernelPfS_fi,"",@"SHT_CUDA_INFO"
	.sectionflags	@""
	.align	4


	//----- nvinfo : EIATTR_CUDA_API_VERSION
	.align		4
        /*0000*/ 	.byte	0x04, 0x37
        /*0002*/ 	.short	(.L_7 - .L_6)
.L_6:
        /*0004*/ 	.word	0x00000082


	//----- nvinfo : EIATTR_KPARAM_INFO
	.align		4
.L_7:
        /*0008*/ 	.byte	0x04, 0x17
        /*000a*/ 	.short	(.L_9 - .L_8)
.L_8:
        /*000c*/ 	.word	0x00000000
        /*0010*/ 	.short	0x0003
        /*0012*/ 	.short	0x0014
        /*0014*/ 	.byte	0x00, 0xf0, 0x11, 0x00


	//----- nvinfo : EIATTR_KPARAM_INFO
	.align		4
.L_9:
        /*0018*/ 	.byte	0x04, 0x17
        /*001a*/ 	.short	(.L_11 - .L_10)
.L_10:
        /*001c*/ 	.word	0x00000000
        /*0020*/ 	.short	0x0002
        /*0022*/ 	.short	0x0010
        /*0024*/ 	.byte	0x00, 0xf0, 0x11, 0x00


	//----- nvinfo : EIATTR_KPARAM_INFO
	.align		4
.L_11:
        /*0028*/ 	.byte	0x04, 0x17
        /*002a*/ 	.short	(.L_13 - .L_12)
.L_12:
        /*002c*/ 	.word	0x00000000
        /*0030*/ 	.short	0x0001
        /*0032*/ 	.short	0x0008
        /*0034*/ 	.byte	0x00, 0xf5, 0x21, 0x00


	//----- nvinfo : EIATTR_KPARAM_INFO
	.align		4
.L_13:
        /*0038*/ 	.byte	0x04, 0x17
        /*003a*/ 	.short	(.L_15 - .L_14)
.L_14:
        /*003c*/ 	.word	0x00000000
        /*0040*/ 	.short	0x0000
        /*0042*/ 	.short	0x0000
        /*0044*/ 	.byte	0x00, 0xf5, 0x21, 0x00


	//----- nvinfo : EIATTR_SPARSE_MMA_MASK
	.align		4
.L_15:
        /*0048*/ 	.byte	0x03, 0x50
        /*004a*/ 	.short	0x0000


	//----- nvinfo : EIATTR_MAXREG_COUNT
	.align		4
        /*004c*/ 	.byte	0x03, 0x1b
        /*004e*/ 	.short	0x00ff


	//----- nvinfo : EIATTR_MERCURY_ISA_VERSION
	.align		4
        /*0050*/ 	.byte	0x03, 0x5f
        /*0052*/ 	.short	0x0101


	//----- nvinfo : EIATTR_VRC_CTA_INIT_COUNT
	.align		4
        /*0054*/ 	.byte	0x02, 0x4a
	.zero		1
	.zero		1


	//----- nvinfo : EIATTR_EXIT_INSTR_OFFSETS
	.align		4
        /*0058*/ 	.byte	0x04, 0x1c
        /*005a*/ 	.short	(.L_17 - .L_16)


	//   ....[0]....
.L_16:
        /*005c*/ 	.word	0x00000070


	//   ....[1]....
        /*0060*/ 	.word	0x00000120


	//----- nvinfo : EIATTR_CBANK_PARAM_SIZE
	.align		4
.L_17:
        /*0064*/ 	.byte	0x03, 0x19
        /*0066*/ 	.short	0x0018


	//----- nvinfo : EIATTR_PARAM_CBANK
	.align		4
        /*0068*/ 	.byte	0x04, 0x0a
        /*006a*/ 	.short	(.L_19 - .L_18)
	.align		4
.L_18:
        /*006c*/ 	.word	index@(.nv.constant0._Z19linearAlgebraKernelPfS_fi)
        /*0070*/ 	.short	0x0380
        /*0072*/ 	.short	0x0018


	//----- nvinfo : EIATTR_SW_WAR
	.align		4
.L_19:
        /*0074*/ 	.byte	0x04, 0x36
        /*0076*/ 	.short	(.L_21 - .L_20)
.L_20:
        /*0078*/ 	.word	0x00000008
.L_21:


//--------------------- .nv.callgraph             --------------------------
	.section	.nv.callgraph,"",@"SHT_CUDA_CALLGRAPH"
	.align	4
	.sectionentsize	8
	.align		4
        /*0000*/ 	.word	0x00000000
	.align		4
        /*0004*/ 	.word	0xffffffff
	.align		4
        /*0008*/ 	.word	0x00000000
	.align		4
        /*000c*/ 	.word	0xfffffffe
	.align		4
        /*0010*/ 	.word	0x00000000
	.align		4
        /*0014*/ 	.word	0xfffffffd
	.align		4
        /*0018*/ 	.word	0x00000000
	.align		4
        /*001c*/ 	.word	0xfffffffc


//--------------------- .text._Z19linearAlgebraKernelPfS_fi --------------------------
	.section	.text._Z19linearAlgebraKernelPfS_fi,"ax",@progbits
	.align	128
        .global         _Z19linearAlgebraKernelPfS_fi
        .type           _Z19linearAlgebraKernelPfS_fi,@function
        .size           _Z19linearAlgebraKernelPfS_fi,(.L_x_1 - _Z19linearAlgebraKernelPfS_fi)
        .other          _Z19linearAlgebraKernelPfS_fi,@"STO_CUDA_ENTRY STV_DEFAULT"
_Z19linearAlgebraKernelPfS_fi:
.text._Z19linearAlgebraKernelPfS_fi:
[----:B------:R-:W-:Y:S01]  /*0000*/  LDC R1, c[0x0][0x37c] ;  /* 0x0000df00ff017b82 */ /* 0x000fe20000000800 */
[----:B------:R-:W0:Y:S07]  /*0010*/  S2R R7, SR_TID.X ;  /* 0x0000000000077919 */ /* 0x000e2e0000002100 */
[----:B------:R-:W0:Y:S01]  /*0020*/  S2UR UR4, SR_CTAID.X ;  /* 0x00000000000479c3 */ /* 0x000e220000002500 */
[----:B------:R-:W1:Y:S07]  /*0030*/  LDCU UR5, c[0x0][0x394] ;  /* 0x00007280ff0577ac */ /* 0x000e6e0008000800 */
[----:B------:R-:W0:Y:S02]  /*0040*/  LDC R0, c[0x0][0x360] ;  /* 0x0000d800ff007b82 */ /* 0x000e240000000800 */
[----:B0-----:R-:W-:-:S05]  /*0050*/  IMAD R7, R0, UR4, R7 ;  /* 0x0000000400077c24 */ /* 0x001fca000f8e0207 */
[----:B-1----:R-:W-:-:S13]  /*0060*/  ISETP.GE.AND P0, PT, R7, UR5, PT ;  /* 0x0000000507007c0c */ /* 0x002fda000bf06270 */
[----:B------:R-:W-:Y:S05]  /*0070*/  @P0 EXIT ;  /* 0x000000000000094d */ /* 0x000fea0003800000 */
[----:B------:R-:W0:Y:S01]  /*0080*/  LDC.64 R2, c[0x0][0x380] ;  /* 0x0000e000ff027b82 */ /* 0x000e220000000a00 */
[----:B------:R-:W1:Y:S01]  /*0090*/  LDCU.64 UR4, c[0x0][0x358] ;  /* 0x00006b00ff0477ac */ /* 0x000e620008000a00 */
[----:B------:R-:W2:Y:S06]  /*00a0*/  LDCU UR6, c[0x0][0x390] ;  /* 0x00007200ff0677ac */ /* 0x000eac0008000800 */
[----:B------:R-:W3:Y:S01]  /*00b0*/  LDC.64 R4, c[0x0][0x388] ;  /* 0x0000e200ff047b82 */ /* 0x000ee20000000a00 */
[----:B0-----:R-:W-:-:S06]  /*00c0*/  IMAD.WIDE R2, R7, 0x4, R2 ;  /* 0x0000000407027825 */ /* 0x001fcc00078e0202 */
[----:B-1----:R-:W2:Y:S01]  /*00d0*/  LDG.E R2, desc[UR4][R2.64] ;  /* 0x0000000402027981 */ /* 0x002ea2000c1e1900 */
[----:B---3--:R-:W-:-:S05]  /*00e0*/  IMAD.WIDE R4, R7, 0x4, R4 ;  /* 0x0000000407047825 */ /* 0x008fca00078e0204 */
[----:B------:R-:W2:Y:S02]  /*00f0*/  LDG.E R7, desc[UR4][R4.64] ;  /* 0x0000000404077981 */ /* 0x000ea4000c1e1900 */
[----:B--2---:R-:W-:-:S05]  /*0100*/  FFMA R7, R2, UR6, R7 ;  /* 0x0000000602077c23 */ /* 0x004fca0008000007 */
[----:B------:R-:W-:Y:S01]  /*0110*/  STG.E desc[UR4][R4.64], R7 ;  /* 0x0000000704007986 */ /* 0x000fe2000c101904 */
[----:B------:R-:W-:Y:S05]  /*0120*/  EXIT ;  /* 0x000000000000794d */ /* 0x000fea0003800000 */
.L_x_0:
[----:B------:R-:W-:-:S00]  /*0130*/  BRA `(.L_x_0) ;  /* 0xfffffffc00fc7947 */ /* 0x000fc0000383ffff */
[----:B------:R-:W-:-:S00]  /*0140*/  NOP ;  /* 0x0000000000007918 */ /* 0x000fc00000000000 */
        /* <DEDUP_REMOVED lines=11> */
.L_x_1:


//--------------------- .nv.shared.reserved.0     --------------------------
	.section	.nv.shared.reserved.0,"aw",@nobits
	.weak		__nv_reservedSMEM_offset_0_alias
	.size		__nv_reservedSMEM_offset_0_alias, 0, 64
	.other		__nv_reservedSMEM_offset_0_alias,@"STO_CUDA_RESERVED_SHARED STV_DEFAULT"
__nv_reservedSMEM_offset_0_alias:
	.zero		0
	.zero		64


//--------------------- .nv.constant0._Z19linearAlgebraKernelPfS_fi --------------------------
	.section	.nv.constant0._Z19linearAlgebraKernelPfS_fi,"a",@progbits
	.sectionflags	@""
	.align	4
.nv.constant0._Z19linearAlgebraKernelPfS_fi:
	.zero		920


//--------------------- SYMBOLS --------------------------

	.type		.nv.reservedSmem.offset0,@object
	.size		.nv.reservedSmem.offset0,0x4
